	.headerflags	@"EF_CUDA_TEXMODE_UNIFIED EF_CUDA_64BIT_ADDRESS EF_CUDA_ACCELERATORS EF_CUDA_SM90 EF_CUDA_VIRTUAL_SM(EF_CUDA_SM90)"
	.elftype	@"ET_EXEC"


//--------------------- .nv.info                  --------------------------
	.section	.nv.info,"",@"SHT_CUDA_INFO"
	.align	4


	//----- nvinfo : EIATTR_REGCOUNT
	.align		4
        /*0000*/ 	.byte	0x04, 0x2f
        /*0002*/ 	.short	(.L_2 - .L_1)
	.align		4
.L_1:
        /*0004*/ 	.word	index@(triton_red_fused_convolution_native_layer_norm_22)
        /*0008*/ 	.word	0x00000026


	//----- nvinfo : EIATTR_MIN_STACK_SIZE
	.align		4
.L_2:
        /*000c*/ 	.byte	0x04, 0x12
        /*000e*/ 	.short	(.L_4 - .L_3)
	.align		4
.L_3:
        /*0010*/ 	.word	index@(triton_red_fused_convolution_native_layer_norm_22)
        /*0014*/ 	.word	0x00000000


	//----- nvinfo : EIATTR_FRAME_SIZE
	.align		4
.L_4:
        /*0018*/ 	.byte	0x04, 0x11
        /*001a*/ 	.short	(.L_6 - .L_5)
	.align		4
.L_5:
        /*001c*/ 	.word	index@(triton_red_fused_convolution_native_layer_norm_22)
        /*0020*/ 	.word	0x00000000


	//----- nvinfo : EIATTR_MIN_STACK_SIZE
	.align		4
.L_6:
        /*0024*/ 	.byte	0x04, 0x12
        /*0026*/ 	.short	(.L_8 - .L_7)
	.align		4
.L_7:
        /*0028*/ 	.word	index@(triton_red_fused_convolution_native_layer_norm_22)
        /*002c*/ 	.word	0x00000000
.L_8:


//--------------------- .nv.info.triton_red_fused_convolution_native_layer_norm_22 --------------------------
	.section	.nv.info.triton_red_fused_convolution_native_layer_norm_22,"",@"SHT_CUDA_INFO"
	.sectionflags	@""
	.align	4


	//----- nvinfo : EIATTR_CUDA_API_VERSION
	.align		4
        /*0000*/ 	.byte	0x04, 0x37
        /*0002*/ 	.short	(.L_10 - .L_9)
.L_9:
        /*0004*/ 	.word	0x0000007c


	//----- nvinfo : EIATTR_KPARAM_INFO
	.align		4
.L_10:
        /*0008*/ 	.byte	0x04, 0x17
        /*000a*/ 	.short	(.L_12 - .L_11)
.L_11:
        /*000c*/ 	.word	0x00000000
        /*0010*/ 	.short	0x0008
        /*0012*/ 	.short	0x003c
        /*0014*/ 	.byte	0x00, 0xf0, 0x11, 0x00


	//----- nvinfo : EIATTR_KPARAM_INFO
	.align		4
.L_12:
        /*0018*/ 	.byte	0x04, 0x17
        /*001a*/ 	.short	(.L_14 - .L_13)
.L_13:
        /*001c*/ 	.word	0x00000000
        /*0020*/ 	.short	0x0007
        /*0022*/ 	.short	0x0038
        /*0024*/ 	.byte	0x00, 0xf0, 0x11, 0x00


	//----- nvinfo : EIATTR_KPARAM_INFO
	.align		4
.L_14:
        /*0028*/ 	.byte	0x04, 0x17
        /*002a*/ 	.short	(.L_16 - .L_15)
.L_15:
        /*002c*/ 	.word	0x00000000
        /*0030*/ 	.short	0x0006
        /*0032*/ 	.short	0x0030
        /*0034*/ 	.byte	0x00, 0xf4, 0x21, 0x00


	//----- nvinfo : EIATTR_KPARAM_INFO
	.align		4
.L_16:
        /*0038*/ 	.byte	0x04, 0x17
        /*003a*/ 	.short	(.L_18 - .L_17)
.L_17:
        /*003c*/ 	.word	0x00000000
        /*0040*/ 	.short	0x0005
        /*0042*/ 	.short	0x0028
        /*0044*/ 	.byte	0x00, 0xf4, 0x21, 0x00


	//----- nvinfo : EIATTR_KPARAM_INFO
	.align		4
.L_18:
        /*0048*/ 	.byte	0x04, 0x17
        /*004a*/ 	.short	(.L_20 - .L_19)
.L_19:
        /*004c*/ 	.word	0x00000000
        /*0050*/ 	.short	0x0004
        /*0052*/ 	.short	0x0020
        /*0054*/ 	.byte	0x00, 0xf4, 0x21, 0x00


	//----- nvinfo : EIATTR_KPARAM_INFO
	.align		4
.L_20:
        /*0058*/ 	.byte	0x04, 0x17
        /*005a*/ 	.short	(.L_22 - .L_21)
.L_21:
        /*005c*/ 	.word	0x00000000
        /*0060*/ 	.short	0x0003
        /*0062*/ 	.short	0x0018
        /*0064*/ 	.byte	0x00, 0xf4, 0x21, 0x00


	//----- nvinfo : EIATTR_KPARAM_INFO
	.align		4
.L_22:
        /*0068*/ 	.byte	0x04, 0x17
        /*006a*/ 	.short	(.L_24 - .L_23)
.L_23:
        /*006c*/ 	.word	0x00000000
        /*0070*/ 	.short	0x0002
        /*0072*/ 	.short	0x0010
        /*0074*/ 	.byte	0x00, 0xf4, 0x21, 0x00


	//----- nvinfo : EIATTR_KPARAM_INFO
	.align		4
.L_24:
        /*0078*/ 	.byte	0x04, 0x17
        /*007a*/ 	.short	(.L_26 - .L_25)
.L_25:
        /*007c*/ 	.word	0x00000000
        /*0080*/ 	.short	0x0001
        /*0082*/ 	.short	0x0008
        /*0084*/ 	.byte	0x00, 0xf4, 0x21, 0x00


	//----- nvinfo : EIATTR_KPARAM_INFO
	.align		4
.L_26:
        /*0088*/ 	.byte	0x04, 0x17
        /*008a*/ 	.short	(.L_28 - .L_27)
.L_27:
        /*008c*/ 	.word	0x00000000
        /*0090*/ 	.short	0x0000
        /*0092*/ 	.short	0x0000
        /*0094*/ 	.byte	0x00, 0xf4, 0x21, 0x00


	//----- nvinfo : EIATTR_SPARSE_MMA_MASK
	.align		4
.L_28:
        /*0098*/ 	.byte	0x03, 0x50
        /*009a*/ 	.short	0x0000


	//----- nvinfo : EIATTR_MAXREG_COUNT
	.align		4
        /*009c*/ 	.byte	0x03, 0x1b
        /*009e*/ 	.short	0x00ff


	//----- nvinfo : EIATTR_COOP_GROUP_MASK_REGIDS
	.align		4
        /*00a0*/ 	.byte	0x04, 0x29
        /*00a2*/ 	.short	(.L_30 - .L_29)


	//   ....[0]....
.L_29:
        /*00a4*/ 	.word	0xffffffff


	//   ....[1]....
        /*00a8*/ 	.word	0xffffffff


	//   ....[2]....
        /*00ac*/ 	.word	0xffffffff


	//----- nvinfo : EIATTR_COOP_GROUP_INSTR_OFFSETS
	.align		4
.L_30:
        /*00b0*/ 	.byte	0x04, 0x28
        /*00b2*/ 	.short	(.L_32 - .L_31)


	//   ....[0]....
.L_31:
        /*00b4*/ 	.word	0x00000a20


	//   ....[1]....
        /*00b8*/ 	.word	0x00000d50


	//   ....[2]....
        /*00bc*/ 	.word	0x00000dc0


	//----- nvinfo : EIATTR_EXIT_INSTR_OFFSETS
	.align		4
.L_32:
        /*00c0*/ 	.byte	0x04, 0x1c
        /*00c2*/ 	.short	(.L_34 - .L_33)


	//   ....[0]....
.L_33:
        /*00c4*/ 	.word	0x000012e0


	//----- nvinfo : EIATTR_REQNTID
	.align		4
.L_34:
        /*00c8*/ 	.byte	0x04, 0x10
        /*00ca*/ 	.short	(.L_36 - .L_35)
.L_35:
        /*00cc*/ 	.word	0x00000080
        /*00d0*/ 	.word	0x00000001
        /*00d4*/ 	.word	0x00000001


	//----- nvinfo : EIATTR_CBANK_PARAM_SIZE
	.align		4
.L_36:
        /*00d8*/ 	.byte	0x03, 0x19
        /*00da*/ 	.short	0x0040


	//----- nvinfo : EIATTR_PARAM_CBANK
	.align		4
        /*00dc*/ 	.byte	0x04, 0x0a
        /*00de*/ 	.short	(.L_38 - .L_37)
	.align		4
.L_37:
        /*00e0*/ 	.word	index@(.nv.constant0.triton_red_fused_convolution_native_layer_norm_22)
        /*00e4*/ 	.short	0x0210
        /*00e6*/ 	.short	0x0040


	//----- nvinfo : EIATTR_SW_WAR
	.align		4
.L_38:
        /*00e8*/ 	.byte	0x04, 0x36
        /*00ea*/ 	.short	(.L_40 - .L_39)
.L_39:
        /*00ec*/ 	.word	0x00000008
.L_40:


//--------------------- .nv.callgraph             --------------------------
	.section	.nv.callgraph,"",@"SHT_CUDA_CALLGRAPH"
	.align	4
	.sectionentsize	8
	.align		4
        /*0000*/ 	.word	0x00000000
	.align		4
        /*0004*/ 	.word	0xffffffff
	.align		4
        /*0008*/ 	.word	0x00000000
	.align		4
        /*000c*/ 	.word	0xfffffffe
	.align		4
        /*0010*/ 	.word	0x00000000
	.align		4
        /*0014*/ 	.word	0xfffffffd
	.align		4
        /*0018*/ 	.word	0x00000000
	.align		4
        /*001c*/ 	.word	0xfffffffc


//--------------------- .nv.constant4             --------------------------
	.section	.nv.constant4,"a",@progbits
	.align	8
	.align		8
.nv.constant4:
        /*0000*/ 	.dword	_$_str


//--------------------- .text.triton_red_fused_convolution_native_layer_norm_22 --------------------------
	.section	.text.triton_red_fused_convolution_native_layer_norm_22,"ax",@progbits
	.sectionflags	@"SHF_BARRIERS=1"
	.align	128
        .global         triton_red_fused_convolution_native_layer_norm_22
        .type           triton_red_fused_convolution_native_layer_norm_22,@function
        .size           triton_red_fused_convolution_native_layer_norm_22,(.L_x_3 - triton_red_fused_convolution_native_layer_norm_22)
        .other          triton_red_fused_convolution_native_layer_norm_22,@"STO_CUDA_ENTRY STV_DEFAULT"
triton_red_fused_convolution_native_layer_norm_22:
.text.triton_red_fused_convolution_native_layer_norm_22:
[----:B------:R-:W0:Y:S02]  /*0000*/  LDC R1, c[0x0][0x28] ;  /* 0x00000a00ff017b82 */ /* 0x000e240000000800 */
[----:B------:R-:W1:Y:S01]  /*0010*/  S2R R0, SR_TID.X ;  /* 0x0000000000007919 */ /* 0x000e620000002100 */
[----:B------:R-:W2:Y:S01]  /*0020*/  LDC.64 R12, c[0x0][0x210] ;  /* 0x00008400ff0c7b82 */ /* 0x000ea20000000a00 */
[----:B------:R-:W-:Y:S01]  /*0030*/  CS2R R6, SRZ ;  /* 0x0000000000067805 */ /* 0x000fe2000001ff00 */
[----:B------:R-:W-:Y:S01]  /*0040*/  ULDC.64 UR6, c[0x0][0x208] ;  /* 0x0000820000067ab9 */ /* 0x000fe20000000a00 */
[----:B------:R-:W3:Y:S05]  /*0050*/  S2R R21, SR_CTAID.X ;  /* 0x0000000000157919 */ /* 0x000eea0000002500 */
[----:B------:R-:W4:Y:S01]  /*0060*/  LDC.64 R2, c[0x0][0x218] ;  /* 0x00008600ff027b82 */ /* 0x000f220000000a00 */
[----:B-1----:R-:W-:-:S02]  /*0070*/  SHF.R.U32.HI R14, RZ, 0x1, R0 ;  /* 0x00000001ff0e7819 */ /* 0x002fc40000011600 */
[----:B------:R-:W-:Y:S02]  /*0080*/  SHF.L.U32 R4, R0, 0x2, RZ ;  /* 0x0000000200047819 */ /* 0x000fe400000006ff */
[----:B---3--:R-:W-:Y:S02]  /*0090*/  SHF.L.U32 R15, R21, 0x6, RZ ;  /* 0x00000006150f7819 */ /* 0x008fe400000006ff */
[----:B------:R-:W-:Y:S02]  /*00a0*/  SGXT.U32 R14, R14, 0x6 ;  /* 0x000000060e0e781a */ /* 0x000fe40000000000 */
[----:B------:R-:W-:Y:S02]  /*00b0*/  LOP3.LUT R19, R4, 0x4, RZ, 0xc0, !PT ;  /* 0x0000000404137812 */ /* 0x000fe400078ec0ff */
[----:B------:R-:W-:-:S03]  /*00c0*/  LOP3.LUT R18, R15, R14, RZ, 0xfc, !PT ;  /* 0x0000000e0f127212 */ /* 0x000fc600078efcff */
[----:B----4-:R-:W-:Y:S01]  /*00d0*/  IMAD.WIDE.U32 R16, R19, 0x4, R2 ;  /* 0x0000000413107825 */ /* 0x010fe200078e0002 */
[----:B------:R-:W-:-:S03]  /*00e0*/  ISETP.GE.AND P1, PT, R18, 0x40, PT ;  /* 0x000000401200780c */ /* 0x000fc60003f26270 */
[----:B------:R-:W-:Y:S01]  /*00f0*/  IMAD R5, R18, 0x180, R19 ;  /* 0x0000018012057824 */ /* 0x000fe200078e0213 */
[----:B------:R1:W3:Y:S03]  /*0100*/  LDG.E.EL.128 R8, desc[UR6][R16.64] ;  /* 0x0000000610087981 */ /* 0x0002e6000c2e1d00 */
[----:B--2---:R-:W-:Y:S01]  /*0110*/  IMAD.WIDE R12, R5, 0x4, R12 ;  /* 0x00000004050c7825 */ /* 0x004fe200078e020c */
[----:B------:R-:W-:-:S06]  /*0120*/  CS2R R4, SRZ ;  /* 0x0000000000047805 */ /* 0x000fcc000001ff00 */
[----:B------:R-:W2:Y:S01]  /*0130*/  @!P1 LDG.E.EF.128 R4, desc[UR6][R12.64] ;  /* 0x000000060c049981 */ /* 0x000ea2000c0e1d00 */
[----:B------:R-:W-:Y:S02]  /*0140*/  LEA R20, R21, R14, 0x6 ;  /* 0x0000000e15147211 */ /* 0x000fe400078e30ff */
[----:B------:R-:W-:Y:S02]  /*0150*/  LOP3.LUT R21, R0, 0x1, RZ, 0xc0, !PT ;  /* 0x0000000100157812 */ /* 0x000fe400078ec0ff */
[----:B------:R-:W-:-:S03]  /*0160*/  LOP3.LUT R0, R15, 0x3f, R0, 0xf8, !PT ;  /* 0x0000003f0f007812 */ /* 0x000fc600078ef800 */
[----:B------:R-:W-:Y:S01]  /*0170*/  IMAD.WIDE.U32 R2, R21, 0x10, R2 ;  /* 0x0000001015027825 */ /* 0x000fe200078e0002 */
[----:B------:R-:W-:Y:S02]  /*0180*/  ISETP.LT.AND P2, PT, R18, 0x40, PT ;  /* 0x000000401200780c */ /* 0x000fe40003f41270 */
[----:B------:R-:W-:Y:S02]  /*0190*/  SHF.R.S32.HI R15, RZ, 0x1f, R0 ;  /* 0x0000001fff0f7819 */ /* 0x000fe40000011400 */
[----:B-1----:R-:W-:Y:S01]  /*01a0*/  IADD3 R16, P0, R2, 0x20, RZ ;  /* 0x0000002002107810 */ /* 0x002fe20007f1e0ff */
[----:B------:R-:W-:Y:S01]  /*01b0*/  IMAD R2, R20, 0x180, R19 ;  /* 0x0000018014027824 */ /* 0x000fe200078e0213 */
[----:B------:R-:W-:Y:S02]  /*01c0*/  SEL R22, RZ, 0x3f800000, !P2 ;  /* 0x3f800000ff167807 */ /* 0x000fe40005000000 */
[----:B------:R-:W-:Y:S01]  /*01d0*/  LEA.HI R15, R15, R0, RZ, 0x2 ;  /* 0x000000000f0f7211 */ /* 0x000fe200078f10ff */
[----:B------:R-:W-:Y:S01]  /*01e0*/  HFMA2.MMA R23, -RZ, RZ, 0, 0 ;  /* 0x00000000ff177435 */ /* 0x000fe200000001ff */
[----:B------:R-:W-:Y:S01]  /*01f0*/  IMAD.X R27, RZ, RZ, R3, P0 ;  /* 0x000000ffff1b7224 */ /* 0x000fe200000e0603 */
[----:B------:R-:W-:Y:S01]  /*0200*/  HFMA2.MMA R29, -RZ, RZ, 0, 0 ;  /* 0x00000000ff1d7435 */ /* 0x000fe200000001ff */
[----:B------:R-:W-:Y:S01]  /*0210*/  MOV R19, RZ ;  /* 0x000000ff00137202 */ /* 0x000fe20000000f00 */
[----:B------:R-:W-:Y:S01]  /*0220*/  IMAD.MOV.U32 R17, RZ, RZ, RZ ;  /* 0x000000ffff117224 */ /* 0x000fe200078e00ff */
[----:B------:R-:W-:Y:S01]  /*0230*/  SHF.R.S32.HI R25, RZ, 0x2, R15 ;  /* 0x00000002ff197819 */ /* 0x000fe2000001140f */
[----:B------:R-:W-:Y:S01]  /*0240*/  IMAD.MOV.U32 R31, RZ, RZ, R22 ;  /* 0x000000ffff1f7224 */ /* 0x000fe200078e0016 */
[----:B------:R-:W-:-:S02]  /*0250*/  IADD3 R28, R2, 0x8, RZ ;  /* 0x00000008021c7810 */ /* 0x000fc40007ffe0ff */
[----:B------:R-:W-:Y:S02]  /*0260*/  MOV R24, R22 ;  /* 0x0000001600187202 */ /* 0x000fe40000000f00 */
[----:B--2---:R-:W-:Y:S02]  /*0270*/  SEL R14, R7, RZ, !P1 ;  /* 0x000000ff070e7207 */ /* 0x004fe40004800000 */
[----:B------:R-:W-:Y:S02]  /*0280*/  SEL R7, R6, RZ, !P1 ;  /* 0x000000ff06077207 */ /* 0x000fe40004800000 */
[----:B------:R-:W-:Y:S02]  /*0290*/  SEL R6, R5, RZ, !P1 ;  /* 0x000000ff05067207 */ /* 0x000fe40004800000 */
[----:B------:R-:W-:Y:S01]  /*02a0*/  SEL R5, R4, RZ, !P1 ;  /* 0x000000ff04057207 */ /* 0x000fe20004800000 */
[----:B---3--:R-:W-:Y:S01]  /*02b0*/  FADD R11, R14, R11 ;  /* 0x0000000b0e0b7221 */ /* 0x008fe20000000000 */
[----:B------:R-:W-:Y:S01]  /*02c0*/  FADD R10, R7, R10 ;  /* 0x0000000a070a7221 */ /* 0x000fe20000000000 */
[----:B------:R-:W-:-:S02]  /*02d0*/  FADD R9, R6, R9 ;  /* 0x0000000906097221 */ /* 0x000fc40000000000 */
[----:B------:R-:W-:-:S05]  /*02e0*/  FADD R8, R5, R8 ;  /* 0x0000000805087221 */ /* 0x000fca0000000000 */
[----:B------:R1:W-:Y:S01]  /*02f0*/  @!P1 STG.E.128 desc[UR6][R12.64], R8 ;  /* 0x000000080c009986 */ /* 0x0003e2000c101d06 */
[----:B------:R-:W-:Y:S02]  /*0300*/  FSEL R30, R11, RZ, !P1 ;  /* 0x000000ff0b1e7208 */ /* 0x000fe40004800000 */
[----:B------:R-:W-:Y:S02]  /*0310*/  CS2R R6, SRZ ;  /* 0x0000000000067805 */ /* 0x000fe4000001ff00 */
[----:B------:R-:W-:Y:S02]  /*0320*/  FSEL R3, R10, RZ, !P1 ;  /* 0x000000ff0a037208 */ /* 0x000fe40004800000 */
[----:B------:R-:W-:Y:S02]  /*0330*/  FSEL R18, R9, RZ, !P1 ;  /* 0x000000ff09127208 */ /* 0x000fe40004800000 */
[----:B------:R-:W-:Y:S02]  /*0340*/  FSEL R5, R8, RZ, !P1 ;  /* 0x000000ff08057208 */ /* 0x000fe40004800000 */
[----:B------:R-:W-:-:S07]  /*0350*/  MOV R4, R22 ;  /* 0x0000001600047202 */ /* 0x000fce0000000f00 */
.L_x_0:
[----:B------:R-:W2:Y:S01]  /*0360*/  LDC.64 R20, c[0x0][0x210] ;  /* 0x00008400ff147b82 */ /* 0x000ea20000000a00 */
[----:B-1----:R-:W-:Y:S02]  /*0370*/  IADD3 R11, R28, R7, RZ ;  /* 0x000000071c0b7210 */ /* 0x002fe40007ffe0ff */
[----:B------:R-:W-:Y:S01]  /*0380*/  CS2R R8, SRZ ;  /* 0x0000000000087805 */ /* 0x000fe2000001ff00 */
[----:B------:R-:W-:-:S05]  /*0390*/  IMAD.MOV.U32 R26, RZ, RZ, R16 ;  /* 0x000000ffff1a7224 */ /* 0x000fca00078e0010 */
[----:B------:R-:W3:Y:S01]  /*03a0*/  LDG.E.EL.128 R12, desc[UR6][R26.64] ;  /* 0x000000061a0c7981 */ /* 0x000ee2000c2e1d00 */
[----:B--2---:R-:W-:Y:S01]  /*03b0*/  IMAD.WIDE R20, R11, 0x4, R20 ;  /* 0x000000040b147825 */ /* 0x004fe200078e0214 */
[----:B------:R-:W-:-:S06]  /*03c0*/  CS2R R10, SRZ ;  /* 0x00000000000a7805 */ /* 0x000fcc000001ff00 */
[----:B------:R-:W2:Y:S01]  /*03d0*/  @!P1 LDG.E.EF.128 R8, desc[UR6][R20.64] ;  /* 0x0000000614089981 */ /* 0x000ea2000c0e1d00 */
[----:B------:R-:W-:-:S05]  /*03e0*/  FADD R33, R24, 1 ;  /* 0x3f80000018217421 */ /* 0x000fca0000000000 */
[C---:B------:R-:W-:Y:S01]  /*03f0*/  FSETP.GEU.AND P2, PT, |R33|.reuse, 1.175494350822287508e-38, PT ;  /* 0x008000002100780b */ /* 0x040fe20003f4e200 */
[C---:B------:R-:W-:Y:S01]  /*0400*/  FMUL R34, R33.reuse, 0.25 ;  /* 0x3e80000021227820 */ /* 0x040fe20000400000 */
[----:B------:R-:W-:-:S04]  /*0410*/  FSETP.GT.AND P0, PT, |R33|, 8.50705917302346158658e+37, PT ;  /* 0x7e8000002100780b */ /* 0x000fc80003f04200 */
[----:B------:R-:W-:-:S07]  /*0420*/  FSEL R34, R34, R33, P0 ;  /* 0x0000002122227208 */ /* 0x000fce0000000000 */
[----:B------:R-:W-:Y:S01]  /*0430*/  @!P2 FMUL R34, R34, 16777216 ;  /* 0x4b8000002222a820 */ /* 0x000fe20000400000 */
[----:B------:R-:W-:Y:S02]  /*0440*/  FSEL R24, R33, R24, !P1 ;  /* 0x0000001821187208 */ /* 0x000fe40004800000 */
[----:B--2---:R-:W-:Y:S02]  /*0450*/  SEL R32, R11, RZ, !P1 ;  /* 0x000000ff0b207207 */ /* 0x004fe40004800000 */
[----:B------:R-:W-:-:S03]  /*0460*/  SEL R11, R8, RZ, !P1 ;  /* 0x000000ff080b7207 */ /* 0x000fc60004800000 */
[----:B---3--:R-:W-:-:S04]  /*0470*/  FADD R15, R32, R15 ;  /* 0x0000000f200f7221 */ /* 0x008fc80000000000 */
[----:B------:R-:W-:Y:S01]  /*0480*/  FADD R8, R15, -R30 ;  /* 0x8000001e0f087221 */ /* 0x000fe20000000000 */
[----:B------:R-:W-:-:S03]  /*0490*/  SEL R26, R9, RZ, !P1 ;  /* 0x000000ff091a7207 */ /* 0x000fc60004800000 */
[----:B------:R-:W-:Y:S01]  /*04a0*/  FMUL R35, R8, 0.25 ;  /* 0x3e80000008237820 */ /* 0x000fe20000400000 */
[----:B------:R-:W-:Y:S01]  /*04b0*/  FADD R12, R11, R12 ;  /* 0x0000000c0b0c7221 */ /* 0x000fe20000000000 */
[----:B------:R-:W-:Y:S01]  /*04c0*/  FADD R11, R4, 1 ;  /* 0x3f800000040b7421 */ /* 0x000fe20000000000 */
[----:B------:R-:W1:Y:S01]  /*04d0*/  MUFU.RCP R9, R34 ;  /* 0x0000002200097308 */ /* 0x000e620000001000 */
[----:B------:R-:W-:Y:S01]  /*04e0*/  FADD R13, R26, R13 ;  /* 0x0000000d1a0d7221 */ /* 0x000fe20000000000 */
[----:B------:R-:W-:Y:S01]  /*04f0*/  FSEL R35, R35, R8, P0 ;  /* 0x0000000823237208 */ /* 0x000fe20000000000 */
[----:B------:R-:W-:Y:S01]  /*0500*/  FADD R26, R31, 1 ;  /* 0x3f8000001f1a7421 */ /* 0x000fe20000000000 */
[----:B------:R-:W-:Y:S01]  /*0510*/  SEL R33, R10, RZ, !P1 ;  /* 0x000000ff0a217207 */ /* 0x000fe20004800000 */
[C---:B------:R-:W-:Y:S01]  /*0520*/  FMUL R10, R11.reuse, 0.25 ;  /* 0x3e8000000b0a7820 */ /* 0x040fe20000400000 */
[----:B------:R-:W-:Y:S01]  /*0530*/  FSETP.GT.AND P4, PT, |R11|, 8.50705917302346158658e+37, PT ;  /* 0x7e8000000b00780b */ /* 0x000fe20003f84200 */
[----:B------:R-:W-:Y:S01]  /*0540*/  @!P2 FMUL R35, R35, 16777216 ;  /* 0x4b8000002323a820 */ /* 0x000fe20000400000 */
[----:B------:R-:W-:-:S02]  /*0550*/  FSETP.GEU.AND P3, PT, |R11|, 1.175494350822287508e-38, PT ;  /* 0x008000000b00780b */ /* 0x000fc40003f6e200 */
[----:B------:R-:W-:Y:S01]  /*0560*/  FSETP.GEU.AND P2, PT, |R26|, 1.175494350822287508e-38, PT ;  /* 0x008000001a00780b */ /* 0x000fe20003f4e200 */
[----:B------:R-:W-:Y:S01]  /*0570*/  FADD R14, R33, R14 ;  /* 0x0000000e210e7221 */ /* 0x000fe20000000000 */
[----:B------:R-:W-:Y:S02]  /*0580*/  FSEL R32, R10, R11, P4 ;  /* 0x0000000b0a207208 */ /* 0x000fe40002000000 */
[----:B------:R-:W-:Y:S01]  /*0590*/  FSEL R4, R11, R4, !P1 ;  /* 0x000000040b047208 */ /* 0x000fe20004800000 */
[C---:B------:R-:W-:Y:S01]  /*05a0*/  FMUL R11, R26.reuse, 0.25 ;  /* 0x3e8000001a0b7820 */ /* 0x040fe20000400000 */
[----:B------:R-:W-:Y:S01]  /*05b0*/  FSETP.GT.AND P0, PT, |R26|, 8.50705917302346158658e+37, PT ;  /* 0x7e8000001a00780b */ /* 0x000fe20003f04200 */
[----:B------:R-:W-:Y:S01]  /*05c0*/  FADD R10, R14, -R3 ;  /* 0x800000030e0a7221 */ /* 0x000fe20000000000 */
[----:B-1----:R-:W-:Y:S02]  /*05d0*/  FFMA R9, R9, R35, R30 ;  /* 0x0000002309097223 */ /* 0x002fe4000000001e */
[----:B------:R-:W-:Y:S01]  /*05e0*/  FSEL R33, R11, R26, P0 ;  /* 0x0000001a0b217208 */ /* 0x000fe20000000000 */
[----:B------:R-:W-:Y:S01]  /*05f0*/  FMUL R35, R10, 0.25 ;  /* 0x3e8000000a237820 */ /* 0x000fe20000400000 */
[----:B------:R1:W-:Y:S01]  /*0600*/  @!P1 STG.E.128 desc[UR6][R20.64], R12 ;  /* 0x0000000c14009986 */ /* 0x0003e2000c101d06 */
[----:B------:R-:W-:Y:S01]  /*0610*/  @!P3 FMUL R32, R32, 16777216 ;  /* 0x4b8000002020b820 */ /* 0x000fe20000400000 */
[----:B------:R-:W-:Y:S01]  /*0620*/  FADD R34, R15, -R9 ;  /* 0x800000090f227221 */ /* 0x000fe20000000000 */
[----:B------:R-:W-:Y:S01]  /*0630*/  @!P2 FMUL R33, R33, 16777216 ;  /* 0x4b8000002121a820 */ /* 0x000fe20000400000 */
[----:B------:R-:W-:Y:S01]  /*0640*/  FADD R11, R13, -R18 ;  /* 0x800000120d0b7221 */ /* 0x000fe20000000000 */
[----:B------:R-:W-:-:S02]  /*0650*/  FSEL R35, R35, R10, P4 ;  /* 0x0000000a23237208 */ /* 0x000fc40002000000 */
[----:B------:R-:W2:Y:S01]  /*0660*/  MUFU.RCP R32, R32 ;  /* 0x0000002000207308 */ /* 0x000ea20000001000 */
[----:B------:R-:W-:Y:S01]  /*0670*/  FSEL R31, R26, R31, !P1 ;  /* 0x0000001f1a1f7208 */ /* 0x000fe20004800000 */
[----:B------:R-:W-:Y:S01]  /*0680*/  FMUL R26, R11, 0.25 ;  /* 0x3e8000000b1a7820 */ /* 0x000fe20000400000 */
[----:B------:R-:W-:Y:S01]  /*0690*/  @!P3 FMUL R35, R35, 16777216 ;  /* 0x4b8000002323b820 */ /* 0x000fe20000400000 */
[----:B-1----:R-:W-:-:S04]  /*06a0*/  FADD R15, R22, 1 ;  /* 0x3f800000160f7421 */ /* 0x002fc80000000000 */
[----:B------:R-:W1:Y:S01]  /*06b0*/  MUFU.RCP R33, R33 ;  /* 0x0000002100217308 */ /* 0x000e620000001000 */
[C---:B------:R-:W-:Y:S01]  /*06c0*/  FSETP.GEU.AND P4, PT, |R15|.reuse, 1.175494350822287508e-38, PT ;  /* 0x008000000f00780b */ /* 0x040fe20003f8e200 */
[C---:B------:R-:W-:Y:S01]  /*06d0*/  FMUL R20, R15.reuse, 0.25 ;  /* 0x3e8000000f147820 */ /* 0x040fe20000400000 */
[----:B------:R-:W-:Y:S02]  /*06e0*/  FSETP.GT.AND P3, PT, |R15|, 8.50705917302346158658e+37, PT ;  /* 0x7e8000000f00780b */ /* 0x000fe40003f64200 */
[----:B------:R-:W-:Y:S02]  /*06f0*/  FSEL R26, R26, R11, P0 ;  /* 0x0000000b1a1a7208 */ /* 0x000fe40000000000 */
[----:B------:R-:W-:-:S03]  /*0700*/  FSEL R21, R20, R15, P3 ;  /* 0x0000000f14157208 */ /* 0x000fc60001800000 */
[----:B------:R-:W-:Y:S01]  /*0710*/  @!P2 FMUL R26, R26, 16777216 ;  /* 0x4b8000001a1aa820 */ /* 0x000fe20000400000 */
[----:B------:R-:W-:Y:S01]  /*0720*/  @!P1 FFMA R29, R8, R34, R29 ;  /* 0x00000022081d9223 */ /* 0x000fe2000000001d */
[----:B------:R-:W-:Y:S02]  /*0730*/  FADD R20, R12, -R5 ;  /* 0x800000050c147221 */ /* 0x000fe40000000000 */
[----:B------:R-:W-:Y:S01]  /*0740*/  @!P4 FMUL R21, R21, 16777216 ;  /* 0x4b8000001515c820 */ /* 0x000fe20000400000 */
[----:B--2---:R-:W-:Y:S01]  /*0750*/  FFMA R8, R32, R35, R3 ;  /* 0x0000002320087223 */ /* 0x004fe20000000003 */
[----:B-1----:R-:W-:Y:S01]  /*0760*/  FFMA R32, R33, R26, R18 ;  /* 0x0000001a21207223 */ /* 0x002fe20000000012 */
[----:B------:R-:W-:Y:S01]  /*0770*/  IADD3 R7, P0, R7, 0x8, RZ ;  /* 0x0000000807077810 */ /* 0x000fe20007f1e0ff */
[----:B------:R-:W1:Y:S01]  /*0780*/  MUFU.RCP R26, R21 ;  /* 0x00000015001a7308 */ /* 0x000e620000001000 */
[----:B------:R-:W-:Y:S01]  /*0790*/  FSEL R30, R9, R30, !P1 ;  /* 0x0000001e091e7208 */ /* 0x000fe20004800000 */
[----:B------:R-:W-:Y:S01]  /*07a0*/  FMUL R9, R20, 0.25 ;  /* 0x3e80000014097820 */ /* 0x000fe20000400000 */
[----:B------:R-:W-:-:S02]  /*07b0*/  IADD3.X R19, RZ, R19, RZ, P0, !PT ;  /* 0x00000013ff137210 */ /* 0x000fc400007fe4ff */
[----:B------:R-:W-:Y:S02]  /*07c0*/  ISETP.GE.U32.AND P0, PT, R7, 0x178, PT ;  /* 0x000001780700780c */ /* 0x000fe40003f06070 */
[----:B------:R-:W-:Y:S02]  /*07d0*/  FSEL R9, R9, R20, P3 ;  /* 0x0000001409097208 */ /* 0x000fe40001800000 */
[----:B------:R-:W-:-:S03]  /*07e0*/  ISETP.GE.U32.AND.EX P0, PT, R19, RZ, PT, P0 ;  /* 0x000000ff1300720c */ /* 0x000fc60003f06100 */
[----:B------:R-:W-:Y:S01]  /*07f0*/  @!P4 FMUL R9, R9, 16777216 ;  /* 0x4b8000000909c820 */ /* 0x000fe20000400000 */
[----:B------:R-:W-:-:S03]  /*0800*/  FSEL R3, R8, R3, !P1 ;  /* 0x0000000308037208 */ /* 0x000fc60004800000 */
[----:B-1----:R-:W-:Y:S01]  /*0810*/  FFMA R26, R26, R9, R5 ;  /* 0x000000091a1a7223 */ /* 0x002fe20000000005 */
[----:B------:R-:W-:Y:S01]  /*0820*/  FADD R8, R14, -R8 ;  /* 0x800000080e087221 */ /* 0x000fe20000000000 */
[----:B------:R-:W-:Y:S01]  /*0830*/  FADD R13, R13, -R32 ;  /* 0x800000200d0d7221 */ /* 0x000fe20000000000 */
[----:B------:R-:W-:Y:S01]  /*0840*/  IADD3 R16, P2, R16, 0x20, RZ ;  /* 0x0000002010107810 */ /* 0x000fe20007f5e0ff */
[----:B------:R-:W-:Y:S01]  /*0850*/  FADD R12, R12, -R26 ;  /* 0x8000001a0c0c7221 */ /* 0x000fe20000000000 */
[----:B------:R-:W-:Y:S01]  /*0860*/  FSEL R22, R15, R22, !P1 ;  /* 0x000000160f167208 */ /* 0x000fe20004800000 */
[----:B------:R-:W-:Y:S01]  /*0870*/  @!P1 FFMA R17, R10, R8, R17 ;  /* 0x000000080a119223 */ /* 0x000fe20000000011 */
[----:B------:R-:W-:Y:S01]  /*0880*/  FSEL R18, R32, R18, !P1 ;  /* 0x0000001220127208 */ /* 0x000fe20004800000 */
[----:B------:R-:W-:Y:S01]  /*0890*/  @!P1 FFMA R6, R11, R13, R6 ;  /* 0x0000000d0b069223 */ /* 0x000fe20000000006 */
[----:B------:R-:W-:Y:S01]  /*08a0*/  FSEL R5, R26, R5, !P1 ;  /* 0x000000051a057208 */ /* 0x000fe20004800000 */
[----:B------:R-:W-:Y:S01]  /*08b0*/  @!P1 FFMA R23, R20, R12, R23 ;  /* 0x0000000c14179223 */ /* 0x000fe20000000017 */
[----:B------:R-:W-:Y:S01]  /*08c0*/  IADD3.X R27, RZ, R27, RZ, P2, !PT ;  /* 0x0000001bff1b7210 */ /* 0x000fe200017fe4ff */
[----:B------:R-:W-:Y:S06]  /*08d0*/  @!P0 BRA `(.L_x_0) ;  /* 0xfffffff800a08947 */ /* 0x000fec000383ffff */
[----:B------:R-:W-:Y:S01]  /*08e0*/  FADD R11, R22, R31 ;  /* 0x0000001f160b7221 */ /* 0x000fe20000000000 */
[----:B------:R-:W-:Y:S01]  /*08f0*/  FMUL R15, R4, 0.25 ;  /* 0x3e800000040f7820 */ /* 0x000fe20000400000 */
[----:B------:R-:W-:Y:S01]  /*0900*/  FADD R18, R18, -R5 ;  /* 0x8000000512127221 */ /* 0x000fe20000000000 */
[----:B------:R-:W-:Y:S01]  /*0910*/  FMUL R19, R24, 0.25 ;  /* 0x3e80000018137820 */ /* 0x000fe20000400000 */
[C---:B------:R-:W-:Y:S01]  /*0920*/  FMUL R8, R11.reuse, 0.25 ;  /* 0x3e8000000b087820 */ /* 0x040fe20000400000 */
[C---:B------:R-:W-:Y:S01]  /*0930*/  FSETP.GEU.AND P0, PT, |R11|.reuse, 1.175494350822287508e-38, PT ;  /* 0x008000000b00780b */ /* 0x040fe20003f0e200 */
[----:B------:R-:W-:Y:S01]  /*0940*/  FADD R9, R4, R11 ;  /* 0x0000000b04097221 */ /* 0x000fe20000000000 */
[----:B------:R-:W-:Y:S01]  /*0950*/  FSETP.GT.AND P4, PT, |R11|, 8.50705917302346158658e+37, PT ;  /* 0x7e8000000b00780b */ /* 0x000fe20003f84200 */
[----:B------:R-:W-:Y:S01]  /*0960*/  FADD R23, R23, R6 ;  /* 0x0000000617177221 */ /* 0x000fe20000000000 */
[----:B------:R-:W1:Y:S01]  /*0970*/  S2UR UR5, SR_CgaCtaId ;  /* 0x00000000000579c3 */ /* 0x000e620000008800 */
[----:B------:R-:W-:Y:S01]  /*0980*/  FMUL R12, R9, 0.25 ;  /* 0x3e800000090c7820 */ /* 0x000fe20000400000 */
[----:B------:R-:W-:Y:S01]  /*0990*/  FSEL R10, R8, R11, P4 ;  /* 0x0000000b080a7208 */ /* 0x000fe20002000000 */
[----:B------:R-:W-:Y:S01]  /*09a0*/  FMUL R8, R31, 0.25 ;  /* 0x3e8000001f087820 */ /* 0x000fe20000400000 */
[C---:B------:R-:W-:Y:S01]  /*09b0*/  FSETP.GEU.AND P2, PT, |R9|.reuse, 1.175494350822287508e-38, PT ;  /* 0x008000000900780b */ /* 0x040fe20003f4e200 */
[----:B------:R-:W-:Y:S01]  /*09c0*/  FADD R7, R24, R9 ;  /* 0x0000000918077221 */ /* 0x000fe20000000000 */
[----:B------:R-:W-:Y:S01]  /*09d0*/  FSETP.GT.AND P3, PT, |R9|, 8.50705917302346158658e+37, PT ;  /* 0x7e8000000900780b */ /* 0x000fe20003f64200 */
[----:B------:R-:W-:Y:S01]  /*09e0*/  UMOV UR4, 0x400 ;  /* 0x0000040000047882 */ /* 0x000fe20000000000 */
[----:B------:R-:W-:Y:S01]  /*09f0*/  FSEL R13, R8, R31, P4 ;  /* 0x0000001f080d7208 */ /* 0x000fe20002000000 */
[----:B------:R-:W-:Y:S01]  /*0a00*/  @!P0 FMUL R10, R10, 16777216 ;  /* 0x4b8000000a0a8820 */ /* 0x000fe20000400000 */
[----:B------:R-:W-:Y:S01]  /*0a10*/  FSEL R12, R12, R9, P3 ;  /* 0x000000090c0c7208 */ /* 0x000fe20001800000 */
[----:B------:R-:W2:Y:S01]  /*0a20*/  SHFL.BFLY PT, R8, R7, 0x1, 0x1f ;  /* 0x0c201f0007087f89 */ /* 0x000ea200000e0000 */
[C---:B------:R-:W-:Y:S01]  /*0a30*/  FSETP.GEU.AND P4, PT, |R7|.reuse, 1.175494350822287508e-38, PT ;  /* 0x008000000700780b */ /* 0x040fe20003f8e200 */
[C---:B------:R-:W-:Y:S01]  /*0a40*/  FMUL R14, R7.reuse, 0.25 ;  /* 0x3e800000070e7820 */ /* 0x040fe20000400000 */
[----:B------:R-:W-:Y:S01]  /*0a50*/  FSETP.GT.AND P5, PT, |R7|, 8.50705917302346158658e+37, PT ;  /* 0x7e8000000700780b */ /* 0x000fe20003fa4200 */
[----:B------:R-:W3:Y:S01]  /*0a60*/  MUFU.RCP R10, R10 ;  /* 0x0000000a000a7308 */ /* 0x000ee20000001000 */
[----:B------:R-:W-:Y:S01]  /*0a70*/  @!P0 FMUL R13, R13, 16777216 ;  /* 0x4b8000000d0d8820 */ /* 0x000fe20000400000 */
[----:B------:R-:W-:Y:S01]  /*0a80*/  @!P2 FMUL R12, R12, 16777216 ;  /* 0x4b8000000c0ca820 */ /* 0x000fe20000400000 */
[----:B------:R-:W-:-:S02]  /*0a90*/  FSEL R14, R14, R7, P5 ;  /* 0x000000070e0e7208 */ /* 0x000fc40002800000 */
[----:B------:R-:W-:Y:S02]  /*0aa0*/  FSETP.NEU.AND P0, PT, R11, RZ, PT ;  /* 0x000000ff0b00720b */ /* 0x000fe40003f0d000 */
[----:B------:R-:W-:Y:S01]  /*0ab0*/  FSEL R15, R15, R4, P3 ;  /* 0x000000040f0f7208 */ /* 0x000fe20001800000 */
[----:B------:R-:W4:Y:S01]  /*0ac0*/  MUFU.RCP R12, R12 ;  /* 0x0000000c000c7308 */ /* 0x000f220000001000 */
[----:B------:R-:W-:Y:S01]  /*0ad0*/  FSEL R19, R19, R24, P5 ;  /* 0x0000001813137208 */ /* 0x000fe20002800000 */
[----:B------:R-:W-:Y:S01]  /*0ae0*/  @!P4 FMUL R14, R14, 16777216 ;  /* 0x4b8000000e0ec820 */ /* 0x000fe20000400000 */
[----:B-1----:R-:W-:Y:S01]  /*0af0*/  UPRMT UR4, UR5, 0x654, UR4 ;  /* 0x0000065405047896 */ /* 0x002fe20008000004 */
[----:B------:R-:W-:Y:S01]  /*0b00*/  @!P2 FMUL R15, R15, 16777216 ;  /* 0x4b8000000f0fa820 */ /* 0x000fe20000400000 */
[----:B------:R-:W-:Y:S01]  /*0b10*/  FSETP.NEU.AND P2, PT, R7, RZ, PT ;  /* 0x000000ff0700720b */ /* 0x000fe20003f4d000 */
[----:B------:R-:W-:Y:S01]  /*0b20*/  @!P4 FMUL R19, R19, 16777216 ;  /* 0x4b8000001313c820 */ /* 0x000fe20000400000 */
[----:B---3--:R-:W-:Y:S01]  /*0b30*/  FMUL R10, R10, R13 ;  /* 0x0000000d0a0a7220 */ /* 0x008fe20000400000 */
[----:B------:R-:W-:Y:S01]  /*0b40*/  FMUL R13, R18, R18 ;  /* 0x00000012120d7220 */ /* 0x000fe20000400000 */
[----:B------:R-:W1:Y:S01]  /*0b50*/  MUFU.RCP R14, R14 ;  /* 0x0000000e000e7308 */ /* 0x000e620000001000 */
[----:B------:R-:W-:-:S02]  /*0b60*/  LEA.HI R25, R25, R25, RZ, 0x2 ;  /* 0x0000001919197211 */ /* 0x000fc400078f10ff */
[----:B------:R-:W-:Y:S01]  /*0b70*/  FSEL R10, R10, RZ, P0 ;  /* 0x000000ff0a0a7208 */ /* 0x000fe20000000000 */
[----:B------:R-:W-:Y:S01]  /*0b80*/  FMUL R13, R22, R13 ;  /* 0x0000000d160d7220 */ /* 0x000fe20000400000 */
[----:B------:R-:W-:Y:S01]  /*0b90*/  FSETP.NEU.AND P0, PT, R9, RZ, PT ;  /* 0x000000ff0900720b */ /* 0x000fe20003f0d000 */
[----:B----4-:R-:W-:Y:S01]  /*0ba0*/  FMUL R12, R12, R15 ;  /* 0x0000000f0c0c7220 */ /* 0x010fe20000400000 */
[----:B------:R-:W-:Y:S02]  /*0bb0*/  IMAD.MOV.U32 R22, RZ, RZ, -0x1 ;  /* 0xffffffffff167424 */ /* 0x000fe400078e00ff */
[----:B------:R-:W-:Y:S01]  /*0bc0*/  FFMA R18, R18, R10, R5 ;  /* 0x0000000a12127223 */ /* 0x000fe20000000005 */
[----:B--2---:R-:W-:Y:S01]  /*0bd0*/  FADD R5, R7, R8 ;  /* 0x0000000807057221 */ /* 0x004fe20000000000 */
[----:B------:R-:W-:Y:S01]  /*0be0*/  FFMA R10, R10, R13, R23 ;  /* 0x0000000d0a0a7223 */ /* 0x000fe20000000017 */
[----:B------:R-:W-:Y:S01]  /*0bf0*/  FSEL R12, R12, RZ, P0 ;  /* 0x000000ff0c0c7208 */ /* 0x000fe20000000000 */
[----:B------:R-:W-:Y:S01]  /*0c00*/  FADD R3, R3, -R18 ;  /* 0x8000001203037221 */ /* 0x000fe20000000000 */
[----:B------:R-:W-:Y:S01]  /*0c10*/  MOV R23, 0xfffffff8 ;  /* 0xfffffff800177802 */ /* 0x000fe20000000f00 */
[----:B------:R-:W-:Y:S01]  /*0c20*/  FADD R17, R17, R10 ;  /* 0x0000000a11117221 */ /* 0x000fe20000000000 */
[----:B------:R-:W-:Y:S01]  /*0c30*/  FSETP.GT.AND P0, PT, |R5|, 8.50705917302346158658e+37, PT ;  /* 0x7e8000000500780b */ /* 0x000fe20003f04200 */
[----:B------:R-:W-:Y:S01]  /*0c40*/  FMUL R4, R3, R3 ;  /* 0x0000000303047220 */ /* 0x000fe20000400000 */
[----:B------:R-:W-:Y:S01]  /*0c50*/  FSETP.GEU.AND P3, PT, |R5|, 1.175494350822287508e-38, PT ;  /* 0x008000000500780b */ /* 0x000fe20003f6e200 */
[----:B-1----:R-:W-:Y:S01]  /*0c60*/  FMUL R14, R14, R19 ;  /* 0x000000130e0e7220 */ /* 0x002fe20000400000 */
[----:B------:R-:W-:Y:S01]  /*0c70*/  FFMA R3, R3, R12, R18 ;  /* 0x0000000c03037223 */ /* 0x000fe20000000012 */
[----:B------:R-:W-:Y:S01]  /*0c80*/  FMUL R4, R11, R4 ;  /* 0x000000040b047220 */ /* 0x000fe20000400000 */
[----:B------:R-:W-:-:S02]  /*0c90*/  IMAD.MOV.U32 R19, RZ, RZ, 0x3b2aaaab ;  /* 0x3b2aaaabff137424 */ /* 0x000fc400078e00ff */
[----:B------:R-:W-:Y:S01]  /*0ca0*/  FSEL R14, R14, RZ, P2 ;  /* 0x000000ff0e0e7208 */ /* 0x000fe20001000000 */
[----:B------:R-:W-:Y:S01]  /*0cb0*/  FFMA R12, R12, R4, R17 ;  /* 0x000000040c0c7223 */ /* 0x000fe20000000011 */
[--C-:B------:R-:W-:Y:S01]  /*0cc0*/  FADD R30, R30, -R3.reuse ;  /* 0x800000031e1e7221 */ /* 0x100fe20000000000 */
[----:B------:R-:W1:Y:S01]  /*0cd0*/  S2R R4, SR_TID.X ;  /* 0x0000000000047919 */ /* 0x000e620000002100 */
[C---:B------:R-:W-:Y:S01]  /*0ce0*/  FSETP.NEU.AND P2, PT, R5.reuse, RZ, PT ;  /* 0x000000ff0500720b */ /* 0x040fe20003f4d000 */
[----:B------:R-:W-:Y:S01]  /*0cf0*/  @P0 FMUL R5, R5, 0.25 ;  /* 0x3e80000005050820 */ /* 0x000fe20000400000 */
[----:B------:R-:W-:Y:S01]  /*0d00*/  FFMA R3, R30, R14, R3 ;  /* 0x0000000e1e037223 */ /* 0x000fe20000000003 */
[----:B------:R-:W-:Y:S01]  /*0d10*/  @P0 FMUL R8, R8, 0.25 ;  /* 0x3e80000008080820 */ /* 0x000fe20000400000 */
[----:B------:R-:W-:Y:S01]  /*0d20*/  FMUL R30, R30, R30 ;  /* 0x0000001e1e1e7220 */ /* 0x000fe20000400000 */
[----:B------:R-:W-:Y:S01]  /*0d30*/  @!P3 FMUL R5, R5, 16777216 ;  /* 0x4b8000000505b820 */ /* 0x000fe20000400000 */
[----:B------:R-:W-:Y:S01]  /*0d40*/  FADD R29, R29, R12 ;  /* 0x0000000c1d1d7221 */ /* 0x000fe20000000000 */
[----:B------:R-:W2:Y:S01]  /*0d50*/  SHFL.BFLY PT, R6, R3, 0x1, 0x1f ;  /* 0x0c201f0003067f89 */ /* 0x000ea200000e0000 */
[----:B------:R-:W-:Y:S01]  /*0d60*/  @!P3 FMUL R8, R8, 16777216 ;  /* 0x4b8000000808b820 */ /* 0x000fe20000400000 */
[----:B------:R-:W-:Y:S01]  /*0d70*/  FMUL R30, R9, R30 ;  /* 0x0000001e091e7220 */ /* 0x000fe20000400000 */
[----:B------:R-:W-:Y:S01]  /*0d80*/  SHF.R.S32.HI R9, RZ, 0x1f, R0 ;  /* 0x0000001fff097819 */ /* 0x000fe20000011400 */
[----:B------:R-:W3:Y:S01]  /*0d90*/  MUFU.RCP R5, R5 ;  /* 0x0000000500057308 */ /* 0x000ee20000001000 */
[----:B------:R-:W4:Y:S01]  /*0da0*/  LDC.64 R12, c[0x0][0x230] ;  /* 0x00008c00ff0c7b82 */ /* 0x000f220000000a00 */
[----:B------:R-:W-:-:S05]  /*0db0*/  FFMA R29, R14, R30, R29 ;  /* 0x0000001e0e1d7223 */ /* 0x000fca000000001d */
[----:B------:R-:W5:Y:S01]  /*0dc0*/  SHFL.BFLY PT, R10, R29, 0x1, 0x1f ;  /* 0x0c201f001d0a7f89 */ /* 0x000f6200000e0000 */
[----:B---3--:R-:W-:Y:S01]  /*0dd0*/  FMUL R8, R5, R8 ;  /* 0x0000000805087220 */ /* 0x008fe20000400000 */
[----:B-1----:R-:W-:Y:S01]  /*0de0*/  SHF.R.U32.HI R14, RZ, 0x1, R4 ;  /* 0x00000001ff0e7819 */ /* 0x002fe20000011604 */
[----:B--2---:R-:W-:-:S03]  /*0df0*/  FADD R6, -R3, R6 ;  /* 0x0000000603067221 */ /* 0x004fc60000000100 */
[----:B------:R-:W-:Y:S02]  /*0e00*/  FSEL R8, R8, RZ, P2 ;  /* 0x000000ff08087208 */ /* 0x000fe40001000000 */
[----:B------:R-:W-:Y:S02]  /*0e10*/  SGXT.U32 R14, R14, 0x6 ;  /* 0x000000060e0e781a */ /* 0x000fe40000000000 */
[----:B------:R-:W-:Y:S01]  /*0e20*/  LOP3.LUT R5, R4, 0x3f, RZ, 0xc0, !PT ;  /* 0x0000003f04057812 */ /* 0x000fe200078ec0ff */
[----:B------:R-:W-:Y:S01]  /*0e30*/  FFMA R3, R6, R8, R3 ;  /* 0x0000000806037223 */ /* 0x000fe20000000003 */
[----:B------:R-:W-:Y:S01]  /*0e40*/  LEA R14, R14, UR4, 0x2 ;  /* 0x000000040e0e7c11 */ /* 0x000fe2000f8e10ff */
[----:B------:R-:W-:Y:S01]  /*0e50*/  FMUL R6, R6, R6 ;  /* 0x0000000606067220 */ /* 0x000fe20000400000 */
[C---:B------:R-:W-:Y:S01]  /*0e60*/  LOP3.LUT P0, RZ, R4.reuse, 0x40, RZ, 0xc0, !PT ;  /* 0x0000004004ff7812 */ /* 0x040fe2000780c0ff */
[----:B-----5:R-:W-:Y:S01]  /*0e70*/  FADD R29, R29, R10 ;  /* 0x0000000a1d1d7221 */ /* 0x020fe20000000000 */
[----:B------:R-:W-:Y:S01]  /*0e80*/  LOP3.LUT R21, R4, 0x1, RZ, 0xc0, !PT ;  /* 0x0000000104157812 */ /* 0x000fe200078ec0ff */
[----:B------:R-:W-:Y:S01]  /*0e90*/  STS [R14], R3 ;  /* 0x000000030e007388 */ /* 0x000fe20000000800 */
[----:B------:R-:W-:Y:S01]  /*0ea0*/  FMUL R6, R7, R6 ;  /* 0x0000000607067220 */ /* 0x000fe20000400000 */
[----:B------:R-:W-:Y:S01]  /*0eb0*/  LEA R7, R5, UR4, 0x2 ;  /* 0x0000000405077c11 */ /* 0x000fe2000f8e10ff */
[----:B------:R-:W1:Y:S08]  /*0ec0*/  LDC.64 R10, c[0x0][0x238] ;  /* 0x00008e00ff0a7b82 */ /* 0x000e700000000a00 */
[----:B------:R-:W-:Y:S01]  /*0ed0*/  BAR.SYNC.DEFER_BLOCKING 0x0 ;  /* 0x0000000000007b1d */ /* 0x000fe20000010000 */
[----:B------:R-:W-:Y:S01]  /*0ee0*/  FFMA R29, R8, R6, R29 ;  /* 0x00000006081d7223 */ /* 0x000fe2000000001d */
[----:B------:R-:W-:-:S02]  /*0ef0*/  LEA.HI R5, R9, R0, RZ, 0x2 ;  /* 0x0000000009057211 */ /* 0x000fc400078f10ff */
[----:B------:R-:W-:Y:S02]  /*0f00*/  LOP3.LUT R6, R25, 0xfffffffc, RZ, 0xc0, !PT ;  /* 0xfffffffc19067812 */ /* 0x000fe400078ec0ff */
[----:B------:R-:W-:Y:S02]  /*0f10*/  SHF.R.S32.HI R17, RZ, 0x2, R5 ;  /* 0x00000002ff117819 */ /* 0x000fe40000011405 */
[----:B------:R-:W-:Y:S02]  /*0f20*/  ISETP.LT.AND P0, PT, R0, 0x40, !P0 ;  /* 0x000000400000780c */ /* 0x000fe40004701270 */
[----:B------:R-:W-:Y:S01]  /*0f30*/  IADD3 R6, R17, -R6, RZ ;  /* 0x8000000611067210 */ /* 0x000fe20007ffe0ff */
[----:B------:R-:W-:Y:S01]  /*0f40*/  IMAD R5, R17, -0x4, R0 ;  /* 0xfffffffc11057824 */ /* 0x000fe200078e0200 */
[----:B------:R-:W2:Y:S01]  /*0f50*/  LDS R15, [R7] ;  /* 0x00000000070f7984 */ /* 0x000ea20000000800 */
[----:B------:R-:W-:Y:S06]  /*0f60*/  BAR.SYNC.DEFER_BLOCKING 0x0 ;  /* 0x0000000000007b1d */ /* 0x000fec0000010000 */
[----:B------:R3:W-:Y:S02]  /*0f70*/  STS [R14], R29 ;  /* 0x0000001d0e007388 */ /* 0x0007e40000000800 */
[----:B------:R-:W-:Y:S01]  /*0f80*/  BAR.SYNC.DEFER_BLOCKING 0x0 ;  /* 0x0000000000007b1d */ /* 0x000fe20000010000 */
[----:B---3--:R-:W-:-:S02]  /*0f90*/  LEA R14, R5, R6, 0x2 ;  /* 0x00000006050e7211 */ /* 0x008fc400078e10ff */
[----:B------:R-:W-:Y:S01]  /*0fa0*/  LEA.HI R5, R9, R0, RZ, 0x4 ;  /* 0x0000000009057211 */ /* 0x000fe200078f20ff */
[----:B------:R-:W-:-:S03]  /*0fb0*/  FFMA R0, R29, R19, 9.9999999747524270788e-07 ;  /* 0x358637bd1d007423 */ /* 0x000fc60000000013 */
[----:B------:R-:W-:-:S03]  /*0fc0*/  LOP3.LUT R5, R5, 0xfffffff0, RZ, 0xc0, !PT ;  /* 0xfffffff005057812 */ /* 0x000fc600078ec0ff */
[----:B------:R-:W-:Y:S01]  /*0fd0*/  MUFU.RSQ R0, R0 ;  /* 0x0000000000007308 */ /* 0x000fe20000001400 */
[----:B------:R-:W-:-:S05]  /*0fe0*/  IADD3 R5, R14, R5, RZ ;  /* 0x000000050e057210 */ /* 0x000fca0007ffe0ff */
[C---:B----4-:R-:W-:Y:S01]  /*0ff0*/  IMAD.WIDE R12, R5.reuse, 0x4, R12 ;  /* 0x00000004050c7825 */ /* 0x050fe200078e020c */
[----:B------:R3:W4:Y:S03]  /*1000*/  LDS R8, [R7] ;  /* 0x0000000007087984 */ /* 0x0007260000000800 */
[----:B-1----:R-:W-:Y:S01]  /*1010*/  IMAD.WIDE R10, R5, 0x4, R10 ;  /* 0x00000004050a7825 */ /* 0x002fe200078e020a */
[----:B--2---:R1:W-:Y:S01]  /*1020*/  @P0 STG.E desc[UR6][R12.64], R15 ;  /* 0x0000000f0c000986 */ /* 0x0043e2000c101906 */
[----:B---3--:R-:W2:Y:S02]  /*1030*/  LDC.64 R6, c[0x0][0x228] ;  /* 0x00008a00ff067b82 */ /* 0x008ea40000000a00 */
[----:B----4-:R-:W-:Y:S01]  /*1040*/  FFMA R16, R8, R19, 9.9999999747524270788e-07 ;  /* 0x358637bd08107423 */ /* 0x010fe20000000013 */
[----:B--2---:R-:W-:-:S05]  /*1050*/  IMAD.WIDE.U32 R18, R21, 0x10, R6 ;  /* 0x0000001015127825 */ /* 0x004fca00078e0006 */
[----:B------:R-:W2:Y:S01]  /*1060*/  LDC.64 R8, c[0x0][0x220] ;  /* 0x00008800ff087b82 */ /* 0x000ea20000000a00 */
[----:B------:R-:W3:Y:S02]  /*1070*/  MUFU.RSQ R17, R16 ;  /* 0x0000001000117308 */ /* 0x000ee40000001400 */
[----:B---3--:R1:W-:Y:S01]  /*1080*/  @P0 STG.E desc[UR6][R10.64], R17 ;  /* 0x000000110a000986 */ /* 0x0083e2000c101906 */
[----:B--2---:R-:W-:-:S07]  /*1090*/  IMAD.WIDE.U32 R20, R21, 0x10, R8 ;  /* 0x0000001015147825 */ /* 0x004fce00078e0008 */
.L_x_1:
[----:B------:R-:W2:Y:S01]  /*10a0*/  LDC.64 R26, c[0x0][0x210] ;  /* 0x00008400ff1a7b82 */ /* 0x000ea20000000a00 */
[----:B------:R-:W-:Y:S02]  /*10b0*/  IADD3 R25, R2, 0x8, R23 ;  /* 0x0000000802197810 */ /* 0x000fe40007ffe017 */
[----:B------:R-:W-:Y:S02]  /*10c0*/  CS2R R4, SRZ ;  /* 0x0000000000047805 */ /* 0x000fe4000001ff00 */
[----:B------:R-:W-:Y:S01]  /*10d0*/  CS2R R6, SRZ ;  /* 0x0000000000067805 */ /* 0x000fe2000001ff00 */
[----:B-1----:R-:W3:Y:S04]  /*10e0*/  LDG.E.EL.128 R8, desc[UR6][R20.64] ;  /* 0x0000000614087981 */ /* 0x002ee8000c2e1d00 */
[----:B------:R1:W3:Y:S01]  /*10f0*/  LDG.E.EL.128 R12, desc[UR6][R18.64] ;  /* 0x00000006120c7981 */ /* 0x0002e2000c2e1d00 */
[----:B------:R-:W4:Y:S01]  /*1100*/  LDC.64 R16, c[0x0][0x240] ;  /* 0x00009000ff107b82 */ /* 0x000f220000000a00 */
[----:B--2---:R-:W-:-:S05]  /*1110*/  IMAD.WIDE R26, R25, 0x4, R26 ;  /* 0x00000004191a7825 */ /* 0x004fca00078e021a */
[----:B------:R-:W2:Y:S01]  /*1120*/  @!P1 LDG.E.EF.128 R4, desc[UR6][R26.64] ;  /* 0x000000061a049981 */ /* 0x000ea2000c0e1d00 */
[----:B------:R-:W-:-:S04]  /*1130*/  IADD3 R23, P0, R23, 0x8, RZ ;  /* 0x0000000817177810 */ /* 0x000fc80007f1e0ff */
[----:B------:R-:W-:Y:S02]  /*1140*/  IADD3.X R22, RZ, R22, RZ, P0, !PT ;  /* 0x00000016ff167210 */ /* 0x000fe400007fe4ff */
[----:B------:R-:W-:-:S04]  /*1150*/  ISETP.GE.U32.AND P0, PT, R23, 0x178, PT ;  /* 0x000001781700780c */ /* 0x000fc80003f06070 */
[----:B------:R-:W-:Y:S01]  /*1160*/  ISETP.GE.U32.AND.EX P0, PT, R22, RZ, PT, P0 ;  /* 0x000000ff1600720c */ /* 0x000fe20003f06100 */
[----:B----4-:R-:W-:Y:S01]  /*1170*/  IMAD.WIDE R16, R25, 0x4, R16 ;  /* 0x0000000419107825 */ /* 0x010fe200078e0210 */
[----:B-1----:R-:W-:Y:S02]  /*1180*/  IADD3 R18, P2, R18, 0x20, RZ ;  /* 0x0000002012127810 */ /* 0x002fe40007f5e0ff */
[----:B------:R-:W-:Y:S02]  /*1190*/  IADD3 R20, P3, R20, 0x20, RZ ;  /* 0x0000002014147810 */ /* 0x000fe40007f7e0ff */
[----:B------:R-:W-:Y:S02]  /*11a0*/  IADD3.X R19, RZ, R19, RZ, P2, !PT ;  /* 0x00000013ff137210 */ /* 0x000fe400017fe4ff */
[----:B------:R-:W-:Y:S02]  /*11b0*/  IADD3.X R21, RZ, R21, RZ, P3, !PT ;  /* 0x00000015ff157210 */ /* 0x000fe40001ffe4ff */
[----:B--2---:R-:W-:-:S02]  /*11c0*/  SEL R4, R4, RZ, !P1 ;  /* 0x000000ff04047207 */ /* 0x004fc40004800000 */
[----:B------:R-:W-:Y:S02]  /*11d0*/  SEL R24, R5, RZ, !P1 ;  /* 0x000000ff05187207 */ /* 0x000fe40004800000 */
[----:B------:R-:W-:Y:S02]  /*11e0*/  SEL R6, R6, RZ, !P1 ;  /* 0x000000ff06067207 */ /* 0x000fe40004800000 */
[----:B------:R-:W-:Y:S01]  /*11f0*/  SEL R28, R7, RZ, !P1 ;  /* 0x000000ff071c7207 */ /* 0x000fe20004800000 */
[C---:B------:R-:W-:Y:S01]  /*1200*/  FADD R5, -R3.reuse, R4 ;  /* 0x0000000403057221 */ /* 0x040fe20000000100 */
[C---:B------:R-:W-:Y:S01]  /*1210*/  FADD R7, -R3.reuse, R24 ;  /* 0x0000001803077221 */ /* 0x040fe20000000100 */
[C---:B------:R-:W-:Y:S02]  /*1220*/  FADD R27, -R3.reuse, R6 ;  /* 0x00000006031b7221 */ /* 0x040fe40000000100 */
[----:B------:R-:W-:Y:S01]  /*1230*/  FADD R29, -R3, R28 ;  /* 0x0000001c031d7221 */ /* 0x000fe20000000100 */
[C---:B------:R-:W-:Y:S01]  /*1240*/  FMUL R5, R0.reuse, R5 ;  /* 0x0000000500057220 */ /* 0x040fe20000400000 */
[C---:B------:R-:W-:Y:S01]  /*1250*/  FMUL R4, R0.reuse, R7 ;  /* 0x0000000700047220 */ /* 0x040fe20000400000 */
[C---:B------:R-:W-:Y:S01]  /*1260*/  FMUL R27, R0.reuse, R27 ;  /* 0x0000001b001b7220 */ /* 0x040fe20000400000 */
[----:B------:R-:W-:Y:S01]  /*1270*/  FMUL R6, R0, R29 ;  /* 0x0000001d00067220 */ /* 0x000fe20000400000 */
[----:B---3--:R-:W-:Y:S01]  /*1280*/  FFMA R8, R8, R5, R12 ;  /* 0x0000000508087223 */ /* 0x008fe2000000000c */
[----:B------:R-:W-:Y:S01]  /*1290*/  FFMA R9, R9, R4, R13 ;  /* 0x0000000409097223 */ /* 0x000fe2000000000d */
[----:B------:R-:W-:Y:S01]  /*12a0*/  FFMA R10, R10, R27, R14 ;  /* 0x0000001b0a0a7223 */ /* 0x000fe2000000000e */
[----:B------:R-:W-:-:S05]  /*12b0*/  FFMA R11, R11, R6, R15 ;  /* 0x000000060b0b7223 */ /* 0x000fca000000000f */
[----:B------:R1:W-:Y:S01]  /*12c0*/  @!P1 STG.E.128 desc[UR6][R16.64], R8 ;  /* 0x0000000810009986 */ /* 0x0003e2000c101d06 */
[----:B------:R-:W-:Y:S05]  /*12d0*/  @!P0 BRA `(.L_x_1) ;  /* 0xfffffffc00708947 */ /* 0x000fea000383ffff */
[----:B------:R-:W-:Y:S05]  /*12e0*/  EXIT ;  /* 0x000000000000794d */ /* 0x000fea0003800000 */
.L_x_2:
[----:B------:R-:W-:-:S00]  /*12f0*/  BRA `(.L_x_2) ;  /* 0xfffffffc00fc7947 */ /* 0x000fc0000383ffff */
[----:B------:R-:W-:-:S00]  /*1300*/  NOP ;  /* 0x0000000000007918 */ /* 0x000fc00000000000 */
[----:B------:R-:W-:-:S00]  /*1310*/  NOP ;  /* 0x0000000000007918 */ /* 0x000fc00000000000 */
[----:B------:R-:W-:-:S00]  /*1320*/  NOP ;  /* 0x0000000000007918 */ /* 0x000fc00000000000 */
[----:B------:R-:W-:-:S00]  /*1330*/  NOP ;  /* 0x0000000000007918 */ /* 0x000fc00000000000 */
[----:B------:R-:W-:-:S00]  /*1340*/  NOP ;  /* 0x0000000000007918 */ /* 0x000fc00000000000 */
[----:B------:R-:W-:-:S00]  /*1350*/  NOP ;  /* 0x0000000000007918 */ /* 0x000fc00000000000 */
[----:B------:R-:W-:-:S00]  /*1360*/  NOP ;  /* 0x0000000000007918 */ /* 0x000fc00000000000 */
[----:B------:R-:W-:-:S00]  /*1370*/  NOP ;  /* 0x0000000000007918 */ /* 0x000fc00000000000 */
.L_x_3:


//--------------------- .nv.global.init           --------------------------
	.section	.nv.global.init,"aw",@progbits
.nv.global.init:
	.type		_$_str,@object
	.size		_$_str,(.L_0 - _$_str)
_$_str:
        /*0000*/ 	.byte	0x5f, 0x5f, 0x43, 0x55, 0x44, 0x41, 0x5f, 0x46, 0x54, 0x5a, 0x00
.L_0:


//--------------------- .nv.shared.triton_red_fused_convolution_native_layer_norm_22 --------------------------
	.section	.nv.shared.triton_red_fused_convolution_native_layer_norm_22,"aw",@nobits
	.sectionflags	@""
	.align	16
	.zero		1024


//--------------------- .nv.constant0.triton_red_fused_convolution_native_layer_norm_22 --------------------------
	.section	.nv.constant0.triton_red_fused_convolution_native_layer_norm_22,"a",@progbits
	.sectionflags	@""
	.align	4
.nv.constant0.triton_red_fused_convolution_native_layer_norm_22:
	.zero		592
